	.headerflags	@"EF_CUDA_TEXMODE_UNIFIED EF_CUDA_64BIT_ADDRESS EF_CUDA_ACCELERATORS EF_CUDA_SM90 EF_CUDA_VIRTUAL_SM(EF_CUDA_SM90)"
	.elftype	@"ET_EXEC"


//--------------------- .nv.info                  --------------------------
	.section	.nv.info,"",@"SHT_CUDA_INFO"
	.align	4


	//----- nvinfo : EIATTR_REGCOUNT
	.align		4
        /*0000*/ 	.byte	0x04, 0x2f
        /*0002*/ 	.short	(.L_1 - .L_0)
	.align		4
.L_0:
        /*0004*/ 	.word	index@(triton_per_fused_linalg_vector_norm_sum_0)
        /*0008*/ 	.word	0x0000000d


	//----- nvinfo : EIATTR_MIN_STACK_SIZE
	.align		4
.L_1:
        /*000c*/ 	.byte	0x04, 0x12
        /*000e*/ 	.short	(.L_3 - .L_2)
	.align		4
.L_2:
        /*0010*/ 	.word	index@(triton_per_fused_linalg_vector_norm_sum_0)
        /*0014*/ 	.word	0x00000000


	//----- nvinfo : EIATTR_FRAME_SIZE
	.align		4
.L_3:
        /*0018*/ 	.byte	0x04, 0x11
        /*001a*/ 	.short	(.L_5 - .L_4)
	.align		4
.L_4:
        /*001c*/ 	.word	index@(triton_per_fused_linalg_vector_norm_sum_0)
        /*0020*/ 	.word	0x00000000


	//----- nvinfo : EIATTR_MIN_STACK_SIZE
	.align		4
.L_5:
        /*0024*/ 	.byte	0x04, 0x12
        /*0026*/ 	.short	(.L_7 - .L_6)
	.align		4
.L_6:
        /*0028*/ 	.word	index@(triton_per_fused_linalg_vector_norm_sum_0)
        /*002c*/ 	.word	0x00000000
.L_7:


//--------------------- .nv.info.triton_per_fused_linalg_vector_norm_sum_0 --------------------------
	.section	.nv.info.triton_per_fused_linalg_vector_norm_sum_0,"",@"SHT_CUDA_INFO"
	.sectionflags	@""
	.align	4


	//----- nvinfo : EIATTR_CUDA_API_VERSION
	.align		4
        /*0000*/ 	.byte	0x04, 0x37
        /*0002*/ 	.short	(.L_9 - .L_8)
.L_8:
        /*0004*/ 	.word	0x0000007c


	//----- nvinfo : EIATTR_KPARAM_INFO
	.align		4
.L_9:
        /*0008*/ 	.byte	0x04, 0x17
        /*000a*/ 	.short	(.L_11 - .L_10)
.L_10:
        /*000c*/ 	.word	0x00000000
        /*0010*/ 	.short	0x0003
        /*0012*/ 	.short	0x0014
        /*0014*/ 	.byte	0x00, 0xf0, 0x11, 0x00


	//----- nvinfo : EIATTR_KPARAM_INFO
	.align		4
.L_11:
        /*0018*/ 	.byte	0x04, 0x17
        /*001a*/ 	.short	(.L_13 - .L_12)
.L_12:
        /*001c*/ 	.word	0x00000000
        /*0020*/ 	.short	0x0002
        /*0022*/ 	.short	0x0010
        /*0024*/ 	.byte	0x00, 0xf0, 0x11, 0x00


	//----- nvinfo : EIATTR_KPARAM_INFO
	.align		4
.L_13:
        /*0028*/ 	.byte	0x04, 0x17
        /*002a*/ 	.short	(.L_15 - .L_14)
.L_14:
        /*002c*/ 	.word	0x00000000
        /*0030*/ 	.short	0x0001
        /*0032*/ 	.short	0x0008
        /*0034*/ 	.byte	0x00, 0xf4, 0x21, 0x00


	//----- nvinfo : EIATTR_KPARAM_INFO
	.align		4
.L_15:
        /*0038*/ 	.byte	0x04, 0x17
        /*003a*/ 	.short	(.L_17 - .L_16)
.L_16:
        /*003c*/ 	.word	0x00000000
        /*0040*/ 	.short	0x0000
        /*0042*/ 	.short	0x0000
        /*0044*/ 	.byte	0x00, 0xf4, 0x21, 0x00


	//----- nvinfo : EIATTR_SPARSE_MMA_MASK
	.align		4
.L_17:
        /*0048*/ 	.byte	0x03, 0x50
        /*004a*/ 	.short	0x0000


	//----- nvinfo : EIATTR_MAXREG_COUNT
	.align		4
        /*004c*/ 	.byte	0x03, 0x1b
        /*004e*/ 	.short	0x00ff


	//----- nvinfo : EIATTR_COOP_GROUP_MASK_REGIDS
	.align		4
        /*0050*/ 	.byte	0x04, 0x29
        /*0052*/ 	.short	(.L_19 - .L_18)


	//   ....[0]....
.L_18:
        /*0054*/ 	.word	0xffffffff


	//   ....[1]....
        /*0058*/ 	.word	0xffffffff


	//   ....[2]....
        /*005c*/ 	.word	0xffffffff


	//   ....[3]....
        /*0060*/ 	.word	0xffffffff


	//----- nvinfo : EIATTR_COOP_GROUP_INSTR_OFFSETS
	.align		4
.L_19:
        /*0064*/ 	.byte	0x04, 0x28
        /*0066*/ 	.short	(.L_21 - .L_20)


	//   ....[0]....
.L_20:
        /*0068*/ 	.word	0x000001c0


	//   ....[1]....
        /*006c*/ 	.word	0x000001e0


	//   ....[2]....
        /*0070*/ 	.word	0x00000200


	//   ....[3]....
        /*0074*/ 	.word	0x00000250


	//----- nvinfo : EIATTR_EXIT_INSTR_OFFSETS
	.align		4
.L_21:
        /*0078*/ 	.byte	0x04, 0x1c
        /*007a*/ 	.short	(.L_23 - .L_22)


	//   ....[0]....
.L_22:
        /*007c*/ 	.word	0x00000280


	//   ....[1]....
        /*0080*/ 	.word	0x000002a0


	//----- nvinfo : EIATTR_REQNTID
	.align		4
.L_23:
        /*0084*/ 	.byte	0x04, 0x10
        /*0086*/ 	.short	(.L_25 - .L_24)
.L_24:
        /*0088*/ 	.word	0x00000040
        /*008c*/ 	.word	0x00000001
        /*0090*/ 	.word	0x00000001


	//----- nvinfo : EIATTR_CBANK_PARAM_SIZE
	.align		4
.L_25:
        /*0094*/ 	.byte	0x03, 0x19
        /*0096*/ 	.short	0x0018


	//----- nvinfo : EIATTR_PARAM_CBANK
	.align		4
        /*0098*/ 	.byte	0x04, 0x0a
        /*009a*/ 	.short	(.L_27 - .L_26)
	.align		4
.L_26:
        /*009c*/ 	.word	index@(.nv.constant0.triton_per_fused_linalg_vector_norm_sum_0)
        /*00a0*/ 	.short	0x0210
        /*00a2*/ 	.short	0x0018


	//----- nvinfo : EIATTR_SW_WAR
	.align		4
.L_27:
        /*00a4*/ 	.byte	0x04, 0x36
        /*00a6*/ 	.short	(.L_29 - .L_28)
.L_28:
        /*00a8*/ 	.word	0x00000008
.L_29:


//--------------------- .nv.callgraph             --------------------------
	.section	.nv.callgraph,"",@"SHT_CUDA_CALLGRAPH"
	.align	4
	.sectionentsize	8
	.align		4
        /*0000*/ 	.word	0x00000000
	.align		4
        /*0004*/ 	.word	0xffffffff
	.align		4
        /*0008*/ 	.word	0x00000000
	.align		4
        /*000c*/ 	.word	0xfffffffe
	.align		4
        /*0010*/ 	.word	0x00000000
	.align		4
        /*0014*/ 	.word	0xfffffffd
	.align		4
        /*0018*/ 	.word	0x00000000
	.align		4
        /*001c*/ 	.word	0xfffffffc


//--------------------- .text.triton_per_fused_linalg_vector_norm_sum_0 --------------------------
	.section	.text.triton_per_fused_linalg_vector_norm_sum_0,"ax",@progbits
	.align	128
        .global         triton_per_fused_linalg_vector_norm_sum_0
        .type           triton_per_fused_linalg_vector_norm_sum_0,@function
        .size           triton_per_fused_linalg_vector_norm_sum_0,(.L_x_1 - triton_per_fused_linalg_vector_norm_sum_0)
        .other          triton_per_fused_linalg_vector_norm_sum_0,@"STO_CUDA_ENTRY STV_DEFAULT"
triton_per_fused_linalg_vector_norm_sum_0:
.text.triton_per_fused_linalg_vector_norm_sum_0:
[----:B------:R-:W0:Y:S02]  /*0000*/  LDC R1, c[0x0][0x28] ;  /* 0x00000a00ff017b82 */ /* 0x000e240000000800 */
[----:B------:R-:W1:Y:S01]  /*0010*/  S2R R8, SR_TID.X ;  /* 0x0000000000087919 */ /* 0x000e620000002100 */
[----:B------:R-:W2:Y:S01]  /*0020*/  LDC.64 R2, c[0x0][0x210] ;  /* 0x00008400ff027b82 */ /* 0x000ea20000000a00 */
[----:B------:R-:W-:Y:S01]  /*0030*/  ULDC.64 UR4, c[0x0][0x208] ;  /* 0x0000820000047ab9 */ /* 0x000fe20000000a00 */
[----:B------:R-:W-:Y:S01]  /*0040*/  CS2R R6, SRZ ;  /* 0x0000000000067805 */ /* 0x000fe2000001ff00 */
[----:B------:R-:W3:Y:S01]  /*0050*/  S2R R0, SR_CTAID.X ;  /* 0x0000000000007919 */ /* 0x000ee20000002500 */
[----:B-1----:R-:W-:Y:S01]  /*0060*/  IMAD.SHL.U32 R4, R8, 0x4, RZ ;  /* 0x0000000408047824 */ /* 0x002fe200078e00ff */
[----:B---3--:R-:W-:-:S04]  /*0070*/  ISETP.GE.AND P0, PT, R0, 0x4, PT ;  /* 0x000000040000780c */ /* 0x008fc80003f06270 */
[----:B------:R-:W-:-:S05]  /*0080*/  LOP3.LUT R5, R4, 0x3c, RZ, 0xc0, !PT ;  /* 0x0000003c04057812 */ /* 0x000fca00078ec0ff */
[----:B------:R-:W-:-:S04]  /*0090*/  IMAD R5, R0, 0x40, R5 ;  /* 0x0000004000057824 */ /* 0x000fc800078e0205 */
[----:B--2---:R-:W-:Y:S01]  /*00a0*/  IMAD.WIDE R2, R5, 0x4, R2 ;  /* 0x0000000405027825 */ /* 0x004fe200078e0202 */
[----:B------:R-:W-:-:S04]  /*00b0*/  CS2R R4, SRZ ;  /* 0x0000000000047805 */ /* 0x000fc8000001ff00 */
[----:B------:R-:W2:Y:S04]  /*00c0*/  @!P0 LDG.E.EL R6, desc[UR4][R2.64+0x8] ;  /* 0x0000080402068981 */ /* 0x000ea8000c2e1900 */
[----:B------:R-:W3:Y:S04]  /*00d0*/  @!P0 LDG.E.EL R4, desc[UR4][R2.64] ;  /* 0x0000000402048981 */ /* 0x000ee8000c2e1900 */
[----:B------:R-:W4:Y:S04]  /*00e0*/  @!P0 LDG.E.EL R5, desc[UR4][R2.64+0x4] ;  /* 0x0000040402058981 */ /* 0x000f28000c2e1900 */
[----:B------:R-:W5:Y:S01]  /*00f0*/  @!P0 LDG.E.EL R7, desc[UR4][R2.64+0xc] ;  /* 0x00000c0402078981 */ /* 0x000f62000c2e1900 */
[----:B--2---:R-:W-:-:S02]  /*0100*/  SEL R6, R6, RZ, !P0 ;  /* 0x000000ff06067207 */ /* 0x004fc40004000000 */
[----:B---3--:R-:W-:Y:S02]  /*0110*/  SEL R4, R4, RZ, !P0 ;  /* 0x000000ff04047207 */ /* 0x008fe40004000000 */
[----:B----4-:R-:W-:Y:S02]  /*0120*/  SEL R5, R5, RZ, !P0 ;  /* 0x000000ff05057207 */ /* 0x010fe40004000000 */
[----:B------:R-:W-:Y:S02]  /*0130*/  LOP3.LUT R4, R4, 0x7fffffff, RZ, 0xc0, !PT ;  /* 0x7fffffff04047812 */ /* 0x000fe400078ec0ff */
[----:B------:R-:W-:Y:S02]  /*0140*/  LOP3.LUT R5, R5, 0x7fffffff, RZ, 0xc0, !PT ;  /* 0x7fffffff05057812 */ /* 0x000fe400078ec0ff */
[----:B-----5:R-:W-:Y:S02]  /*0150*/  SEL R7, R7, RZ, !P0 ;  /* 0x000000ff07077207 */ /* 0x020fe40004000000 */
[----:B------:R-:W-:Y:S01]  /*0160*/  LOP3.LUT R9, R6, 0x7fffffff, RZ, 0xc0, !PT ;  /* 0x7fffffff06097812 */ /* 0x000fe200078ec0ff */
[----:B------:R-:W-:Y:S01]  /*0170*/  FADD R4, R4, R5 ;  /* 0x0000000504047221 */ /* 0x000fe20000000000 */
[----:B------:R-:W-:-:S03]  /*0180*/  LOP3.LUT R7, R7, 0x7fffffff, RZ, 0xc0, !PT ;  /* 0x7fffffff07077812 */ /* 0x000fc600078ec0ff */
[----:B------:R-:W-:-:S04]  /*0190*/  FADD R4, R9, R4 ;  /* 0x0000000409047221 */ /* 0x000fc80000000000 */
[----:B------:R-:W-:-:S05]  /*01a0*/  FADD R4, R7, R4 ;  /* 0x0000000407047221 */ /* 0x000fca0000000000 */
[----:B------:R-:W-:-:S05]  /*01b0*/  FSEL R4, R4, RZ, !P0 ;  /* 0x000000ff04047208 */ /* 0x000fca0004000000 */
[----:B------:R-:W1:Y:S02]  /*01c0*/  SHFL.BFLY PT, R3, R4, 0x8, 0x1f ;  /* 0x0d001f0004037f89 */ /* 0x000e6400000e0000 */
[----:B-1----:R-:W-:-:S05]  /*01d0*/  FADD R5, R4, R3 ;  /* 0x0000000304057221 */ /* 0x002fca0000000000 */
[----:B------:R-:W1:Y:S02]  /*01e0*/  SHFL.BFLY PT, R2, R5, 0x4, 0x1f ;  /* 0x0c801f0005027f89 */ /* 0x000e6400000e0000 */
[----:B-1----:R-:W-:-:S05]  /*01f0*/  FADD R6, R5, R2 ;  /* 0x0000000205067221 */ /* 0x002fca0000000000 */
[----:B------:R-:W1:Y:S01]  /*0200*/  SHFL.BFLY PT, R3, R6, 0x2, 0x1f ;  /* 0x0c401f0006037f89 */ /* 0x000e6200000e0000 */
[----:B------:R-:W-:-:S04]  /*0210*/  LOP3.LUT P0, RZ, R8, 0x3f, RZ, 0xc0, !PT ;  /* 0x0000003f08ff7812 */ /* 0x000fc8000780c0ff */
[----:B------:R-:W-:Y:S01]  /*0220*/  ISETP.LT.AND P0, PT, R0, 0x4, !P0 ;  /* 0x000000040000780c */ /* 0x000fe20004701270 */
[----:B-1----:R-:W-:Y:S02]  /*0230*/  FADD R7, R6, R3 ;  /* 0x0000000306077221 */ /* 0x002fe40000000000 */
[----:B------:R-:W1:Y:S03]  /*0240*/  LDC.64 R2, c[0x0][0x218] ;  /* 0x00008600ff027b82 */ /* 0x000e660000000a00 */
[----:B------:R-:W2:Y:S01]  /*0250*/  SHFL.BFLY PT, R10, R7, 0x1, 0x1f ;  /* 0x0c201f00070a7f89 */ /* 0x000ea200000e0000 */
[----:B-1----:R-:W-:-:S04]  /*0260*/  IMAD.WIDE R2, R0, 0x4, R2 ;  /* 0x0000000400027825 */ /* 0x002fc800078e0202 */
[----:B--2---:R-:W-:Y:S02]  /*0270*/  FADD R9, R7, R10 ;  /* 0x0000000a07097221 */ /* 0x004fe40000000000 */
[----:B------:R-:W-:Y:S05]  /*0280*/  @!P0 EXIT ;  /* 0x000000000000894d */ /* 0x000fea0003800000 */
[----:B------:R-:W-:Y:S01]  /*0290*/  STG.E desc[UR4][R2.64], R9 ;  /* 0x0000000902007986 */ /* 0x000fe2000c101904 */
[----:B------:R-:W-:Y:S05]  /*02a0*/  EXIT ;  /* 0x000000000000794d */ /* 0x000fea0003800000 */
.L_x_0:
[----:B------:R-:W-:-:S00]  /*02b0*/  BRA `(.L_x_0) ;  /* 0xfffffffc00fc7947 */ /* 0x000fc0000383ffff */
[----:B------:R-:W-:-:S00]  /*02c0*/  NOP ;  /* 0x0000000000007918 */ /* 0x000fc00000000000 */
        /* <DEDUP_REMOVED lines=11> */
.L_x_1:


//--------------------- .nv.constant0.triton_per_fused_linalg_vector_norm_sum_0 --------------------------
	.section	.nv.constant0.triton_per_fused_linalg_vector_norm_sum_0,"a",@progbits
	.sectionflags	@""
	.align	4
.nv.constant0.triton_per_fused_linalg_vector_norm_sum_0:
	.zero		552
